	.headerflags	@"EF_CUDA_TEXMODE_UNIFIED EF_CUDA_64BIT_ADDRESS EF_CUDA_ACCELERATORS EF_CUDA_SM90 EF_CUDA_VIRTUAL_SM(EF_CUDA_SM90)"
	.elftype	@"ET_EXEC"


//--------------------- .nv.info                  --------------------------
	.section	.nv.info,"",@"SHT_CUDA_INFO"
	.align	4


	//----- nvinfo : EIATTR_REGCOUNT
	.align		4
        /*0000*/ 	.byte	0x04, 0x2f
        /*0002*/ 	.short	(.L_3 - .L_2)
	.align		4
.L_2:
        /*0004*/ 	.word	index@(triton_poi_fused_mul_7)
        /*0008*/ 	.word	0x00000020


	//----- nvinfo : EIATTR_MIN_STACK_SIZE
	.align		4
.L_3:
        /*000c*/ 	.byte	0x04, 0x12
        /*000e*/ 	.short	(.L_5 - .L_4)
	.align		4
.L_4:
        /*0010*/ 	.word	index@(triton_poi_fused_mul_7)
        /*0014*/ 	.word	0x00000020


	//----- nvinfo : EIATTR_FRAME_SIZE
	.align		4
.L_5:
        /*0018*/ 	.byte	0x04, 0x11
        /*001a*/ 	.short	(.L_7 - .L_6)
	.align		4
.L_6:
        /*001c*/ 	.word	index@(triton_poi_fused_mul_7)
        /*0020*/ 	.word	0x00000020


	//----- nvinfo : EIATTR_MIN_STACK_SIZE
	.align		4
.L_7:
        /*0024*/ 	.byte	0x04, 0x12
        /*0026*/ 	.short	(.L_9 - .L_8)
	.align		4
.L_8:
        /*0028*/ 	.word	index@(triton_poi_fused_mul_7)
        /*002c*/ 	.word	0x00000020
.L_9:


//--------------------- .nv.info.triton_poi_fused_mul_7 --------------------------
	.section	.nv.info.triton_poi_fused_mul_7,"",@"SHT_CUDA_INFO"
	.sectionflags	@""
	.align	4


	//----- nvinfo : EIATTR_CUDA_API_VERSION
	.align		4
        /*0000*/ 	.byte	0x04, 0x37
        /*0002*/ 	.short	(.L_11 - .L_10)
.L_10:
        /*0004*/ 	.word	0x0000007c


	//----- nvinfo : EIATTR_KPARAM_INFO
	.align		4
.L_11:
        /*0008*/ 	.byte	0x04, 0x17
        /*000a*/ 	.short	(.L_13 - .L_12)
.L_12:
        /*000c*/ 	.word	0x00000000
        /*0010*/ 	.short	0x0005
        /*0012*/ 	.short	0x0020
        /*0014*/ 	.byte	0x00, 0xf4, 0x21, 0x00


	//----- nvinfo : EIATTR_KPARAM_INFO
	.align		4
.L_13:
        /*0018*/ 	.byte	0x04, 0x17
        /*001a*/ 	.short	(.L_15 - .L_14)
.L_14:
        /*001c*/ 	.word	0x00000000
        /*0020*/ 	.short	0x0004
        /*0022*/ 	.short	0x001c
        /*0024*/ 	.byte	0x00, 0xf0, 0x11, 0x00


	//----- nvinfo : EIATTR_KPARAM_INFO
	.align		4
.L_15:
        /*0028*/ 	.byte	0x04, 0x17
        /*002a*/ 	.short	(.L_17 - .L_16)
.L_16:
        /*002c*/ 	.word	0x00000000
        /*0030*/ 	.short	0x0003
        /*0032*/ 	.short	0x0018
        /*0034*/ 	.byte	0x00, 0xf0, 0x11, 0x00


	//----- nvinfo : EIATTR_KPARAM_INFO
	.align		4
.L_17:
        /*0038*/ 	.byte	0x04, 0x17
        /*003a*/ 	.short	(.L_19 - .L_18)
.L_18:
        /*003c*/ 	.word	0x00000000
        /*0040*/ 	.short	0x0002
        /*0042*/ 	.short	0x0010
        /*0044*/ 	.byte	0x00, 0xf4, 0x21, 0x00


	//----- nvinfo : EIATTR_KPARAM_INFO
	.align		4
.L_19:
        /*0048*/ 	.byte	0x04, 0x17
        /*004a*/ 	.short	(.L_21 - .L_20)
.L_20:
        /*004c*/ 	.word	0x00000000
        /*0050*/ 	.short	0x0001
        /*0052*/ 	.short	0x0008
        /*0054*/ 	.byte	0x00, 0xf4, 0x21, 0x00


	//----- nvinfo : EIATTR_KPARAM_INFO
	.align		4
.L_21:
        /*0058*/ 	.byte	0x04, 0x17
        /*005a*/ 	.short	(.L_23 - .L_22)
.L_22:
        /*005c*/ 	.word	0x00000000
        /*0060*/ 	.short	0x0000
        /*0062*/ 	.short	0x0000
        /*0064*/ 	.byte	0x00, 0xf4, 0x21, 0x00


	//----- nvinfo : EIATTR_SPARSE_MMA_MASK
	.align		4
.L_23:
        /*0068*/ 	.byte	0x03, 0x50
        /*006a*/ 	.short	0x0000


	//----- nvinfo : EIATTR_MAXREG_COUNT
	.align		4
        /*006c*/ 	.byte	0x03, 0x1b
        /*006e*/ 	.short	0x00ff


	//----- nvinfo : EIATTR_EXIT_INSTR_OFFSETS
	.align		4
        /*0070*/ 	.byte	0x04, 0x1c
        /*0072*/ 	.short	(.L_25 - .L_24)


	//   ....[0]....
.L_24:
        /*0074*/ 	.word	0x00001dc0


	//   ....[1]....
        /*0078*/ 	.word	0x00001de0


	//----- nvinfo : EIATTR_REQNTID
	.align		4
.L_25:
        /*007c*/ 	.byte	0x04, 0x10
        /*007e*/ 	.short	(.L_27 - .L_26)
.L_26:
        /*0080*/ 	.word	0x00000080
        /*0084*/ 	.word	0x00000001
        /*0088*/ 	.word	0x00000001


	//----- nvinfo : EIATTR_CRS_STACK_SIZE
	.align		4
.L_27:
        /*008c*/ 	.byte	0x04, 0x1e
        /*008e*/ 	.short	(.L_29 - .L_28)
.L_28:
        /*0090*/ 	.word	0x00000000


	//----- nvinfo : EIATTR_CBANK_PARAM_SIZE
	.align		4
.L_29:
        /*0094*/ 	.byte	0x03, 0x19
        /*0096*/ 	.short	0x0028


	//----- nvinfo : EIATTR_PARAM_CBANK
	.align		4
        /*0098*/ 	.byte	0x04, 0x0a
        /*009a*/ 	.short	(.L_31 - .L_30)
	.align		4
.L_30:
        /*009c*/ 	.word	index@(.nv.constant0.triton_poi_fused_mul_7)
        /*00a0*/ 	.short	0x0210
        /*00a2*/ 	.short	0x0028


	//----- nvinfo : EIATTR_SW_WAR
	.align		4
.L_31:
        /*00a4*/ 	.byte	0x04, 0x36
        /*00a6*/ 	.short	(.L_33 - .L_32)
.L_32:
        /*00a8*/ 	.word	0x00000008
.L_33:


//--------------------- .nv.callgraph             --------------------------
	.section	.nv.callgraph,"",@"SHT_CUDA_CALLGRAPH"
	.align	4
	.sectionentsize	8
	.align		4
        /*0000*/ 	.word	0x00000000
	.align		4
        /*0004*/ 	.word	0xffffffff
	.align		4
        /*0008*/ 	.word	0x00000000
	.align		4
        /*000c*/ 	.word	0xfffffffe
	.align		4
        /*0010*/ 	.word	0x00000000
	.align		4
        /*0014*/ 	.word	0xfffffffd
	.align		4
        /*0018*/ 	.word	0x00000000
	.align		4
        /*001c*/ 	.word	0xfffffffc


//--------------------- .nv.constant4             --------------------------
	.section	.nv.constant4,"a",@progbits
	.align	8
	.align		8
.nv.constant4:
        /*0000*/ 	.dword	_$_str
	.align		8
        /*0008*/ 	.dword	__cudart_i2opi_f


//--------------------- .text.triton_poi_fused_mul_7 --------------------------
	.section	.text.triton_poi_fused_mul_7,"ax",@progbits
	.align	128
        .global         triton_poi_fused_mul_7
        .type           triton_poi_fused_mul_7,@function
        .size           triton_poi_fused_mul_7,(.L_x_13 - triton_poi_fused_mul_7)
        .other          triton_poi_fused_mul_7,@"STO_CUDA_ENTRY STV_DEFAULT"
triton_poi_fused_mul_7:
.text.triton_poi_fused_mul_7:
[----:B------:R-:W0:Y:S01]  /*0000*/  LDC R1, c[0x0][0x28] ;  /* 0x00000a00ff017b82 */ /* 0x000e220000000800 */
[----:B------:R-:W1:Y:S07]  /*0010*/  S2R R0, SR_TID.X ;  /* 0x0000000000007919 */ /* 0x000e6e0000002100 */
[----:B------:R-:W2:Y:S01]  /*0020*/  LDC.64 R24, c[0x0][0x218] ;  /* 0x00008600ff187b82 */ /* 0x000ea20000000a00 */
[----:B------:R-:W-:Y:S01]  /*0030*/  ULDC UR4, c[0x0][0x22c] ;  /* 0x00008b0000047ab9 */ /* 0x000fe20000000800 */
[----:B------:R-:W-:Y:S01]  /*0040*/  ULDC UR6, c[0x0][0x228] ;  /* 0x00008a0000067ab9 */ /* 0x000fe20000000800 */
[----:B------:R-:W3:Y:S01]  /*0050*/  S2R R15, SR_CTAID.X ;  /* 0x00000000000f7919 */ /* 0x000ee20000002500 */
[----:B------:R-:W-:-:S02]  /*0060*/  IMAD.MOV.U32 R14, RZ, RZ, RZ ;  /* 0x000000ffff0e7224 */ /* 0x000fc400078e00ff */
[----:B0-----:R-:W-:Y:S02]  /*0070*/  VIADD R1, R1, 0xffffffe0 ;  /* 0xffffffe001017836 */ /* 0x001fe40000000000 */
[----:B------:R-:W0:Y:S01]  /*0080*/  LDC.64 R22, c[0x0][0x210] ;  /* 0x00008400ff167b82 */ /* 0x000e220000000a00 */
[----:B-1----:R-:W-:Y:S01]  /*0090*/  IMAD.SHL.U32 R0, R0, 0x4, RZ ;  /* 0x0000000400007824 */ /* 0x002fe200078e00ff */
[----:B---3--:R-:W-:-:S04]  /*00a0*/  SHF.R.S32.HI R4, RZ, 0x16, R15 ;  /* 0x00000016ff047819 */ /* 0x008fc8000001140f */
[----:B------:R-:W-:Y:S02]  /*00b0*/  LOP3.LUT R0, R0, 0x1fc, RZ, 0xc0, !PT ;  /* 0x000001fc00007812 */ /* 0x000fe400078ec0ff */
[----:B------:R-:W-:-:S03]  /*00c0*/  SGXT R4, R4, 0x1 ;  /* 0x000000010404781a */ /* 0x000fc60000000200 */
[----:B------:R-:W-:-:S04]  /*00d0*/  IMAD R15, R15, 0x200, R0 ;  /* 0x000002000f0f7824 */ /* 0x000fc800078e0200 */
[C---:B------:R-:W-:Y:S01]  /*00e0*/  VIADD R3, R15.reuse, 0x1 ;  /* 0x000000010f037836 */ /* 0x040fe20000000000 */
[C---:B------:R-:W-:Y:S01]  /*00f0*/  ISETP.GE.AND P1, PT, R15.reuse, UR4, PT ;  /* 0x000000040f007c0c */ /* 0x040fe2000bf26270 */
[----:B------:R-:W-:Y:S01]  /*0100*/  VIADD R5, R15, 0x2 ;  /* 0x000000020f057836 */ /* 0x000fe20000000000 */
[----:B------:R-:W-:Y:S02]  /*0110*/  ULDC.64 UR4, c[0x0][0x208] ;  /* 0x0000820000047ab9 */ /* 0x000fe40000000a00 */
[----:B------:R-:W-:-:S04]  /*0120*/  LEA.HI R0, R4, R3, RZ, 0x7 ;  /* 0x0000000304007211 */ /* 0x000fc800078f38ff */
[----:B------:R-:W-:Y:S02]  /*0130*/  LOP3.LUT R6, R0, 0xff80, RZ, 0xc0, !PT ;  /* 0x0000ff8000067812 */ /* 0x000fe400078ec0ff */
[----:B------:R-:W-:Y:S02]  /*0140*/  LEA.HI R0, R4, R15, RZ, 0x7 ;  /* 0x0000000f04007211 */ /* 0x000fe400078f38ff */
[----:B------:R-:W-:Y:S02]  /*0150*/  IADD3 R6, R3, -R6, RZ ;  /* 0x8000000603067210 */ /* 0x000fe40007ffe0ff */
[----:B------:R-:W-:Y:S02]  /*0160*/  LOP3.LUT R2, R0, 0xffffff80, RZ, 0xc0, !PT ;  /* 0xffffff8000027812 */ /* 0x000fe400078ec0ff */
[----:B------:R-:W-:-:S03]  /*0170*/  PRMT R3, R6, 0x8880, RZ ;  /* 0x0000888006037816 */ /* 0x000fc600000000ff */
[----:B------:R-:W-:Y:S01]  /*0180*/  IMAD.IADD R2, R15, 0x1, -R2 ;  /* 0x000000010f027824 */ /* 0x000fe200078e0a02 */
[----:B------:R-:W-:-:S04]  /*0190*/  PRMT R3, R3, 0x7710, RZ ;  /* 0x0000771003037816 */ /* 0x000fc800000000ff */
[----:B------:R-:W-:Y:S02]  /*01a0*/  SHF.R.U32.HI R3, RZ, 0x9, R3 ;  /* 0x00000009ff037819 */ /* 0x000fe40000011603 */
[----:B------:R-:W-:Y:S02]  /*01b0*/  PRMT R7, R2, 0x8880, RZ ;  /* 0x0000888002077816 */ /* 0x000fe400000000ff */
[----:B------:R-:W-:Y:S01]  /*01c0*/  LOP3.LUT R9, R3, 0x3f, RZ, 0xc0, !PT ;  /* 0x0000003f03097812 */ /* 0x000fe200078ec0ff */
[----:B------:R-:W-:Y:S01]  /*01d0*/  VIADD R3, R15, 0x3 ;  /* 0x000000030f037836 */ /* 0x000fe20000000000 */
[----:B------:R-:W-:-:S03]  /*01e0*/  PRMT R7, R7, 0x7710, RZ ;  /* 0x0000771007077816 */ /* 0x000fc600000000ff */
[----:B------:R-:W-:Y:S01]  /*01f0*/  IMAD.IADD R10, R6, 0x1, R9 ;  /* 0x00000001060a7824 */ /* 0x000fe200078e0209 */
[----:B------:R-:W-:Y:S02]  /*0200*/  SHF.R.U32.HI R8, RZ, 0x9, R7 ;  /* 0x00000009ff087819 */ /* 0x000fe40000011607 */
[----:B------:R-:W-:Y:S02]  /*0210*/  LEA.HI R7, R4, R5, RZ, 0x7 ;  /* 0x0000000504077211 */ /* 0x000fe400078f38ff */
[----:B------:R-:W-:Y:S02]  /*0220*/  LOP3.LUT R11, R8, 0x3f, RZ, 0xc0, !PT ;  /* 0x0000003f080b7812 */ /* 0x000fe400078ec0ff */
[----:B------:R-:W-:Y:S02]  /*0230*/  LOP3.LUT R12, R10, 0xc0, RZ, 0xc0, !PT ;  /* 0x000000c00a0c7812 */ /* 0x000fe400078ec0ff */
[----:B------:R-:W-:Y:S02]  /*0240*/  LOP3.LUT R8, R7, 0xff80, RZ, 0xc0, !PT ;  /* 0x0000ff8007087812 */ /* 0x000fe400078ec0ff */
[----:B------:R-:W-:Y:S01]  /*0250*/  LEA.HI R9, R4, R3, RZ, 0x7 ;  /* 0x0000000304097211 */ /* 0x000fe200078f38ff */
[----:B------:R-:W-:Y:S01]  /*0260*/  IMAD.MOV R7, RZ, RZ, -R12 ;  /* 0x000000ffff077224 */ /* 0x000fe200078e0a0c */
[----:B------:R-:W-:Y:S01]  /*0270*/  IADD3 R11, R2, R11, RZ ;  /* 0x0000000b020b7210 */ /* 0x000fe20007ffe0ff */
[----:B------:R-:W-:Y:S01]  /*0280*/  IMAD.IADD R5, R5, 0x1, -R8 ;  /* 0x0000000105057824 */ /* 0x000fe200078e0a08 */
[----:B------:R-:W-:-:S02]  /*0290*/  LOP3.LUT R10, R9, 0xff80, RZ, 0xc0, !PT ;  /* 0x0000ff80090a7812 */ /* 0x000fc400078ec0ff */
[----:B------:R-:W-:Y:S02]  /*02a0*/  PRMT R7, R7, 0x7710, RZ ;  /* 0x0000771007077816 */ /* 0x000fe400000000ff */
[----:B------:R-:W-:Y:S01]  /*02b0*/  LOP3.LUT R11, R11, 0xc0, RZ, 0xc0, !PT ;  /* 0x000000c00b0b7812 */ /* 0x000fe200078ec0ff */
[----:B------:R-:W-:Y:S01]  /*02c0*/  IMAD.IADD R3, R3, 0x1, -R10 ;  /* 0x0000000103037824 */ /* 0x000fe200078e0a0a */
[----:B------:R-:W-:Y:S02]  /*02d0*/  PRMT R8, R5, 0x8880, RZ ;  /* 0x0000888005087816 */ /* 0x000fe400000000ff */
[----:B------:R-:W-:Y:S01]  /*02e0*/  IADD3 R6, R6, R7, RZ ;  /* 0x0000000706067210 */ /* 0x000fe20007ffe0ff */
[----:B------:R-:W-:Y:S01]  /*02f0*/  IMAD.MOV R11, RZ, RZ, -R11 ;  /* 0x000000ffff0b7224 */ /* 0x000fe200078e0a0b */
[----:B------:R-:W-:Y:S02]  /*0300*/  PRMT R7, R8, 0x7710, RZ ;  /* 0x0000771008077816 */ /* 0x000fe400000000ff */
[----:B------:R-:W-:-:S02]  /*0310*/  PRMT R9, R3, 0x8880, RZ ;  /* 0x0000888003097816 */ /* 0x000fc400000000ff */
[----:B------:R-:W-:Y:S02]  /*0320*/  SHF.R.U32.HI R8, RZ, 0x9, R7 ;  /* 0x00000009ff087819 */ /* 0x000fe40000011607 */
[----:B------:R-:W-:Y:S02]  /*0330*/  PRMT R9, R9, 0x7710, RZ ;  /* 0x0000771009097816 */ /* 0x000fe400000000ff */
[----:B------:R-:W-:Y:S02]  /*0340*/  PRMT R11, R11, 0x7710, RZ ;  /* 0x000077100b0b7816 */ /* 0x000fe400000000ff */
[----:B------:R-:W-:Y:S02]  /*0350*/  LOP3.LUT R8, R8, 0x3f, RZ, 0xc0, !PT ;  /* 0x0000003f08087812 */ /* 0x000fe400078ec0ff */
[----:B------:R-:W-:Y:S01]  /*0360*/  SHF.R.U32.HI R9, RZ, 0x9, R9 ;  /* 0x00000009ff097819 */ /* 0x000fe20000011609 */
[----:B------:R-:W-:Y:S01]  /*0370*/  IMAD.IADD R7, R2, 0x1, R11 ;  /* 0x0000000102077824 */ /* 0x000fe200078e020b */
[----:B------:R-:W-:Y:S01]  /*0380*/  LEA.HI R4, R4, R15, RZ, 0xa ;  /* 0x0000000f04047211 */ /* 0x000fe200078f50ff */
[----:B------:R-:W-:Y:S01]  /*0390*/  IMAD.IADD R8, R5, 0x1, R8 ;  /* 0x0000000105087824 */ /* 0x000fe200078e0208 */
[----:B------:R-:W-:-:S02]  /*03a0*/  LOP3.LUT R10, R9, 0x3f, RZ, 0xc0, !PT ;  /* 0x0000003f090a7812 */ /* 0x000fc400078ec0ff */
[----:B------:R-:W-:Y:S02]  /*03b0*/  LOP3.LUT R7, R7, 0xffff, RZ, 0xc0, !PT ;  /* 0x0000ffff07077812 */ /* 0x000fe400078ec0ff */
[----:B------:R-:W-:Y:S01]  /*03c0*/  LOP3.LUT R8, R8, 0xc0, RZ, 0xc0, !PT ;  /* 0x000000c008087812 */ /* 0x000fe200078ec0ff */
[----:B------:R-:W-:Y:S01]  /*03d0*/  IMAD.IADD R10, R3, 0x1, R10 ;  /* 0x00000001030a7824 */ /* 0x000fe200078e020a */
[----:B------:R-:W-:Y:S02]  /*03e0*/  PRMT R7, R7, 0x8880, RZ ;  /* 0x0000888007077816 */ /* 0x000fe400000000ff */
[----:B------:R-:W-:Y:S01]  /*03f0*/  SHF.R.S32.HI R4, RZ, 0xa, R4 ;  /* 0x0000000aff047819 */ /* 0x000fe20000011404 */
[----:B------:R-:W-:Y:S01]  /*0400*/  IMAD.MOV R8, RZ, RZ, -R8 ;  /* 0x000000ffff087224 */ /* 0x000fe200078e0a08 */
[----:B------:R-:W-:-:S03]  /*0410*/  LOP3.LUT R10, R10, 0xc0, RZ, 0xc0, !PT ;  /* 0x000000c00a0a7812 */ /* 0x000fc600078ec0ff */
[----:B------:R-:W-:Y:S01]  /*0420*/  IMAD R7, R7, UR6, R4 ;  /* 0x0000000607077c24 */ /* 0x000fe2000f8e0204 */
[----:B------:R-:W-:Y:S02]  /*0430*/  IADD3 R12, RZ, -R10, RZ ;  /* 0x8000000aff0c7210 */ /* 0x000fe40007ffe0ff */
[----:B------:R-:W-:Y:S01]  /*0440*/  PRMT R10, R8, 0x7710, RZ ;  /* 0x00007710080a7816 */ /* 0x000fe200000000ff */
[----:B--2---:R-:W-:Y:S01]  /*0450*/  IMAD.WIDE R8, R7, 0x4, R24 ;  /* 0x0000000407087825 */ /* 0x004fe200078e0218 */
[----:B------:R-:W-:-:S03]  /*0460*/  PRMT R12, R12, 0x7710, RZ ;  /* 0x000077100c0c7816 */ /* 0x000fc600000000ff */
[----:B------:R-:W-:Y:S01]  /*0470*/  IMAD.IADD R5, R5, 0x1, R10 ;  /* 0x0000000105057824 */ /* 0x000fe200078e020a */
[----:B------:R1:W2:Y:S01]  /*0480*/  @!P1 LDG.E.EL R14, desc[UR4][R8.64] ;  /* 0x00000004080e9981 */ /* 0x0002a2000c2e1900 */
[----:B------:R-:W-:Y:S01]  /*0490*/  IMAD.IADD R3, R3, 0x1, R12 ;  /* 0x0000000103037824 */ /* 0x000fe200078e020c */
[----:B------:R-:W-:Y:S01]  /*04a0*/  LOP3.LUT R6, R6, 0xffff, RZ, 0xc0, !PT ;  /* 0x0000ffff06067812 */ /* 0x000fe200078ec0ff */
[----:B------:R-:W-:-:S03]  /*04b0*/  IMAD.SHL.U32 R0, R0, 0x4, RZ ;  /* 0x0000000400007824 */ /* 0x000fc600078e00ff */
[----:B------:R-:W-:Y:S02]  /*04c0*/  LOP3.LUT R3, R3, 0xffff, RZ, 0xc0, !PT ;  /* 0x0000ffff03037812 */ /* 0x000fe400078ec0ff */
[----:B------:R-:W-:Y:S02]  /*04d0*/  LOP3.LUT R5, R5, 0xffff, RZ, 0xc0, !PT ;  /* 0x0000ffff05057812 */ /* 0x000fe400078ec0ff */
[----:B-1----:R-:W-:Y:S02]  /*04e0*/  PRMT R9, R3, 0x8880, RZ ;  /* 0x0000888003097816 */ /* 0x002fe400000000ff */
[----:B------:R-:W-:Y:S02]  /*04f0*/  PRMT R6, R6, 0x8880, RZ ;  /* 0x0000888006067816 */ /* 0x000fe400000000ff */
[----:B------:R-:W-:Y:S02]  /*0500*/  LOP3.LUT R3, R0, 0xfffffe00, RZ, 0xc0, !PT ;  /* 0xfffffe0000037812 */ /* 0x000fe400078ec0ff */
[----:B------:R-:W-:-:S02]  /*0510*/  PRMT R7, R5, 0x8880, RZ ;  /* 0x0000888005077816 */ /* 0x000fc400000000ff */
[----:B------:R-:W-:Y:S01]  /*0520*/  MOV R5, R6 ;  /* 0x0000000600057202 */ /* 0x000fe20000000f00 */
[----:B------:R-:W-:Y:S02]  /*0530*/  IMAD.IADD R3, R2, 0x1, R3 ;  /* 0x0000000102037824 */ /* 0x000fe400078e0203 */
[--C-:B------:R-:W-:Y:S02]  /*0540*/  IMAD R29, R7, UR6, R4.reuse ;  /* 0x00000006071d7c24 */ /* 0x100fe4000f8e0204 */
[--C-:B------:R-:W-:Y:S01]  /*0550*/  IMAD R27, R5, UR6, R4.reuse ;  /* 0x00000006051b7c24 */ /* 0x100fe2000f8e0204 */
[----:B------:R-:W-:Y:S01]  /*0560*/  IADD3 R7, R3, 0x180, RZ ;  /* 0x0000018003077810 */ /* 0x000fe20007ffe0ff */
[C---:B------:R-:W-:Y:S02]  /*0570*/  VIADD R5, R3.reuse, 0x80 ;  /* 0x0000008003057836 */ /* 0x040fe40000000000 */
[----:B------:R-:W-:Y:S02]  /*0580*/  VIADD R21, R3, 0x100 ;  /* 0x0000010003157836 */ /* 0x000fe40000000000 */
[----:B------:R-:W-:-:S02]  /*0590*/  IMAD R9, R9, UR6, R4 ;  /* 0x0000000609097c24 */ /* 0x000fc4000f8e0204 */
[--C-:B0-----:R-:W-:Y:S01]  /*05a0*/  IMAD.WIDE R2, R3, 0x2, R22.reuse ;  /* 0x0000000203027825 */ /* 0x101fe200078e0216 */
[----:B------:R-:W-:Y:S02]  /*05b0*/  CS2R R16, SRZ ;  /* 0x0000000000107805 */ /* 0x000fe4000001ff00 */
[----:B------:R-:W-:Y:S01]  /*05c0*/  CS2R R10, SRZ ;  /* 0x00000000000a7805 */ /* 0x000fe2000001ff00 */
[----:B------:R-:W-:Y:S01]  /*05d0*/  IMAD.WIDE R4, R5, 0x2, R22 ;  /* 0x0000000205047825 */ /* 0x000fe200078e0216 */
[----:B------:R-:W-:-:S03]  /*05e0*/  CS2R R12, SRZ ;  /* 0x00000000000c7805 */ /* 0x000fc6000001ff00 */
[----:B------:R-:W-:-:S04]  /*05f0*/  IMAD.WIDE R26, R27, 0x4, R24 ;  /* 0x000000041b1a7825 */ /* 0x000fc800078e0218 */
[----:B------:R-:W-:-:S04]  /*0600*/  IMAD.WIDE R28, R29, 0x4, R24 ;  /* 0x000000041d1c7825 */ /* 0x000fc800078e0218 */
[--C-:B------:R-:W-:Y:S01]  /*0610*/  IMAD.WIDE R20, R21, 0x2, R22.reuse ;  /* 0x0000000215147825 */ /* 0x100fe200078e0216 */
[----:B------:R-:W5:Y:S03]  /*0620*/  @!P1 LDG.E.EL R17, desc[UR4][R28.64] ;  /* 0x000000041c119981 */ /* 0x000f66000c2e1900 */
[----:B------:R-:W-:Y:S01]  /*0630*/  IMAD.WIDE R22, R7, 0x2, R22 ;  /* 0x0000000207167825 */ /* 0x000fe200078e0216 */
[----:B------:R-:W-:Y:S01]  /*0640*/  CS2R R6, SRZ ;  /* 0x0000000000067805 */ /* 0x000fe2000001ff00 */
[----:B------:R-:W5:Y:S02]  /*0650*/  @!P1 LDG.E.64 R10, desc[UR4][R20.64] ;  /* 0x00000004140a9981 */ /* 0x000f64000c1e1b00 */
[----:B------:R-:W-:Y:S01]  /*0660*/  IMAD.WIDE R24, R9, 0x4, R24 ;  /* 0x0000000409187825 */ /* 0x000fe200078e0218 */
[----:B------:R-:W-:Y:S01]  /*0670*/  CS2R R8, SRZ ;  /* 0x0000000000087805 */ /* 0x000fe2000001ff00 */
[----:B------:R-:W5:Y:S04]  /*0680*/  @!P1 LDG.E.64 R12, desc[UR4][R22.64] ;  /* 0x00000004160c9981 */ /* 0x000f68000c1e1b00 */
[----:B------:R-:W5:Y:S04]  /*0690*/  @!P1 LDG.E.EL R16, desc[UR4][R24.64] ;  /* 0x0000000418109981 */ /* 0x000f68000c2e1900 */
[----:B------:R-:W5:Y:S04]  /*06a0*/  @!P1 LDG.E.64 R6, desc[UR4][R2.64] ;  /* 0x0000000402069981 */ /* 0x000f68000c1e1b00 */
[----:B------:R-:W5:Y:S01]  /*06b0*/  @!P1 LDG.E.64 R8, desc[UR4][R4.64] ;  /* 0x0000000404089981 */ /* 0x000f62000c1e1b00 */
[----:B------:R-:W-:-:S06]  /*06c0*/  IMAD.MOV.U32 R19, RZ, RZ, RZ ;  /* 0x000000ffff137224 */ /* 0x000fcc00078e00ff */
[----:B------:R0:W5:Y:S01]  /*06d0*/  @!P1 LDG.E.EL R19, desc[UR4][R26.64] ;  /* 0x000000041a139981 */ /* 0x000162000c2e1900 */
[----:B------:R-:W-:Y:S01]  /*06e0*/  BSSY B0, `(.L_x_0) ;  /* 0x0000041000007945 */ /* 0x000fe20003800000 */
[----:B--2---:R-:W-:-:S06]  /*06f0*/  FMUL R0, R14, 0.63661974668502807617 ;  /* 0x3f22f9830e007820 */ /* 0x004fcc0000400000 */
[----:B------:R-:W1:Y:S01]  /*0700*/  F2I.FTZ.NTZ R0, R0 ;  /* 0x0000000000007305 */ /* 0x000e620000213100 */
[----:B0-----:R-:W-:-:S05]  /*0710*/  FADD.FTZ R26, |R14|, -RZ ;  /* 0x800000ff0e1a7221 */ /* 0x001fca0000010200 */
[----:B------:R-:W-:Y:S02]  /*0720*/  FSETP.GE.AND P0, PT, R26, 105615, PT ;  /* 0x47ce47801a00780b */ /* 0x000fe40003f06000 */
[----:B-1----:R-:W-:-:S05]  /*0730*/  I2FP.F32.S32 R27, R0 ;  /* 0x00000000001b7245 */ /* 0x002fca0000201400 */
[----:B------:R-:W-:-:S04]  /*0740*/  FFMA.FTZ R18, R27, -1.5707962512969970703, R14 ;  /* 0xbfc90fda1b127823 */ /* 0x000fc8000001000e */
[----:B------:R-:W-:-:S04]  /*0750*/  FFMA.FTZ R18, R27, -7.5497894158615963534e-08, R18 ;  /* 0xb3a221681b127823 */ /* 0x000fc80000010012 */
[----:B------:R-:W-:Y:S01]  /*0760*/  FFMA.FTZ R18, R27, -5.3903029534742383927e-15, R18 ;  /* 0xa7c234c51b127823 */ /* 0x000fe20000010012 */
[----:B------:R-:W-:Y:S06]  /*0770*/  @!P0 BRA `(.L_x_1) ;  /* 0x0000000000dc8947 */ /* 0x000fec0003800000 */
[----:B------:R-:W-:-:S13]  /*0780*/  FSETP.NEU.AND P0, PT, R26, +INF , PT ;  /* 0x7f8000001a00780b */ /* 0x000fda0003f0d000 */
[----:B------:R-:W-:Y:S01]  /*0790*/  @!P0 FMUL.FTZ R18, RZ, R14 ;  /* 0x0000000eff128220 */ /* 0x000fe20000410000 */
[----:B------:R-:W-:Y:S01]  /*07a0*/  @!P0 IMAD.MOV.U32 R0, RZ, RZ, RZ ;  /* 0x000000ffff008224 */ /* 0x000fe200078e00ff */
[----:B------:R-:W-:Y:S06]  /*07b0*/  @!P0 BRA `(.L_x_1) ;  /* 0x0000000000cc8947 */ /* 0x000fec0003800000 */
[----:B------:R-:W-:Y:S01]  /*07c0*/  SHF.R.U32.HI R18, RZ, 0x17, R14 ;  /* 0x00000017ff127819 */ /* 0x000fe2000001160e */
[----:B------:R-:W-:Y:S01]  /*07d0*/  IMAD.SHL.U32 R5, R14, 0x100, RZ ;  /* 0x000001000e057824 */ /* 0x000fe200078e00ff */
[----:B------:R-:W-:Y:S01]  /*07e0*/  ULDC.64 UR6, c[0x4][0x8] ;  /* 0x0100020000067ab9 */ /* 0x000fe20000000a00 */
[----:B------:R-:W-:Y:S01]  /*07f0*/  IMAD.MOV.U32 R0, RZ, RZ, RZ ;  /* 0x000000ffff007224 */ /* 0x000fe200078e00ff */
[----:B------:R-:W-:Y:S01]  /*0800*/  LOP3.LUT R2, R18, 0xe0, RZ, 0xc0, !PT ;  /* 0x000000e012027812 */ /* 0x000fe200078ec0ff */
[----:B------:R-:W-:Y:S01]  /*0810*/  IMAD.MOV.U32 R3, RZ, RZ, RZ ;  /* 0x000000ffff037224 */ /* 0x000fe200078e00ff */
[----:B------:R-:W-:Y:S01]  /*0820*/  LOP3.LUT R5, R5, 0x80000000, RZ, 0xfc, !PT ;  /* 0x8000000005057812 */ /* 0x000fe200078efcff */
[----:B------:R-:W-:Y:S01]  /*0830*/  IMAD.MOV.U32 R24, RZ, RZ, RZ ;  /* 0x000000ffff187224 */ /* 0x000fe200078e00ff */
[----:B------:R-:W-:Y:S01]  /*0840*/  IADD3 R4, R2, -0x80, RZ ;  /* 0xffffff8002047810 */ /* 0x000fe20007ffe0ff */
[----:B------:R-:W-:-:S03]  /*0850*/  IMAD.MOV.U32 R2, RZ, RZ, R1 ;  /* 0x000000ffff027224 */ /* 0x000fc600078e0001 */
[----:B------:R-:W-:-:S07]  /*0860*/  SHF.R.U32.HI R4, RZ, 0x5, R4 ;  /* 0x00000005ff047819 */ /* 0x000fce0000011604 */
.L_x_2:
[----:B------:R-:W-:-:S04]  /*0870*/  IADD3 R20, P0, R3, UR6, RZ ;  /* 0x0000000603147c10 */ /* 0x000fc8000ff1e0ff */
[----:B------:R-:W-:-:S05]  /*0880*/  IADD3.X R21, R24, UR7, RZ, P0, !PT ;  /* 0x0000000718157c10 */ /* 0x000fca00087fe4ff */
[----:B------:R0:W2:Y:S01]  /*0890*/  LDG.E.CONSTANT R23, desc[UR4][R20.64] ;  /* 0x0000000414177981 */ /* 0x0000a2000c1e9900 */
[----:B------:R-:W-:-:S04]  /*08a0*/  IADD3 R3, P2, R3, 0x4, RZ ;  /* 0x0000000403037810 */ /* 0x000fc80007f5e0ff */
[----:B------:R-:W-:Y:S02]  /*08b0*/  ISETP.NE.U32.AND P0, PT, R3, 0x18, PT ;  /* 0x000000180300780c */ /* 0x000fe40003f05070 */
[----:B------:R-:W-:Y:S01]  /*08c0*/  IADD3.X R24, RZ, R24, RZ, P2, !PT ;  /* 0x00000018ff187210 */ /* 0x000fe200017fe4ff */
[----:B0-----:R-:W-:-:S03]  /*08d0*/  IMAD.MOV.U32 R20, RZ, RZ, R0 ;  /* 0x000000ffff147224 */ /* 0x001fc600078e0000 */
[----:B------:R-:W-:Y:S01]  /*08e0*/  ISETP.NE.AND.EX P0, PT, R24, RZ, PT, P0 ;  /* 0x000000ff1800720c */ /* 0x000fe20003f05300 */
[----:B------:R-:W-:Y:S02]  /*08f0*/  IMAD.MOV.U32 R21, RZ, RZ, RZ ;  /* 0x000000ffff157224 */ /* 0x000fe400078e00ff */
[----:B--2---:R-:W-:-:S04]  /*0900*/  IMAD.WIDE.U32 R22, R5, R23, R20 ;  /* 0x0000001705167225 */ /* 0x004fc800078e0014 */
[----:B------:R-:W-:Y:S01]  /*0910*/  IMAD.MOV.U32 R0, RZ, RZ, R23 ;  /* 0x000000ffff007224 */ /* 0x000fe200078e0017 */
[----:B------:R0:W-:Y:S02]  /*0920*/  STL [R2], R22 ;  /* 0x0000001602007387 */ /* 0x0001e40000100800 */
[----:B0-----:R-:W-:-:S03]  /*0930*/  VIADD R2, R2, 0x4 ;  /* 0x0000000402027836 */ /* 0x001fc60000000000 */
[----:B------:R-:W-:Y:S05]  /*0940*/  @P0 BRA `(.L_x_2) ;  /* 0xfffffffc00c80947 */ /* 0x000fea000383ffff */
[----:B------:R-:W-:Y:S01]  /*0950*/  LOP3.LUT P0, RZ, R14, 0xf800000, RZ, 0xc0, !PT ;  /* 0x0f8000000eff7812 */ /* 0x000fe2000780c0ff */
[----:B------:R-:W-:Y:S01]  /*0960*/  IMAD R22, R4, -0x4, R1 ;  /* 0xfffffffc04167824 */ /* 0x000fe200078e0201 */
[----:B------:R0:W-:Y:S04]  /*0970*/  STL [R1+0x18], R0 ;  /* 0x0000180001007387 */ /* 0x0001e80000100800 */
[----:B------:R-:W2:Y:S04]  /*0980*/  LDL R2, [R22+0x14] ;  /* 0x0000140016027983 */ /* 0x000ea80000100800 */
[----:B------:R-:W2:Y:S04]  /*0990*/  LDL R5, [R22+0x18] ;  /* 0x0000180016057983 */ /* 0x000ea80000100800 */
[----:B------:R-:W3:Y:S01]  /*09a0*/  @P0 LDL R3, [R22+0x10] ;  /* 0x0000100016030983 */ /* 0x000ee20000100800 */
[----:B------:R-:W-:Y:S01]  /*09b0*/  UMOV UR6, 0x54442d19 ;  /* 0x54442d1900067882 */ /* 0x000fe20000000000 */
[----:B------:R-:W-:Y:S01]  /*09c0*/  UMOV UR7, 0x3bf921fb ;  /* 0x3bf921fb00077882 */ /* 0x000fe20000000000 */
[----:B--2---:R-:W-:-:S02]  /*09d0*/  SHF.L.W.U32.HI R5, R2, R18, R5 ;  /* 0x0000001202057219 */ /* 0x004fc40000010e05 */
[----:B---3--:R-:W-:Y:S02]  /*09e0*/  @P0 SHF.L.W.U32.HI R2, R3, R18, R2 ;  /* 0x0000001203020219 */ /* 0x008fe40000010e02 */
[--C-:B0-----:R-:W-:Y:S02]  /*09f0*/  SHF.R.U32.HI R0, RZ, 0x1e, R5.reuse ;  /* 0x0000001eff007819 */ /* 0x101fe40000011605 */
[C---:B------:R-:W-:Y:S01]  /*0a00*/  SHF.L.W.U32.HI R3, R2.reuse, 0x2, R5 ;  /* 0x0000000202037819 */ /* 0x040fe20000010e05 */
[----:B------:R-:W-:Y:S01]  /*0a10*/  IMAD.SHL.U32 R2, R2, 0x4, RZ ;  /* 0x0000000402027824 */ /* 0x000fe200078e00ff */
[----:B------:R-:W-:Y:S02]  /*0a20*/  ISETP.GE.AND P0, PT, R14, RZ, PT ;  /* 0x000000ff0e00720c */ /* 0x000fe40003f06270 */
[----:B------:R-:W-:Y:S02]  /*0a30*/  SHF.R.S32.HI R4, RZ, 0x1f, R3 ;  /* 0x0000001fff047819 */ /* 0x000fe40000011403 */
[----:B------:R-:W-:-:S02]  /*0a40*/  LEA.HI R0, R3, R0, RZ, 0x1 ;  /* 0x0000000003007211 */ /* 0x000fc400078f08ff */
[C---:B------:R-:W-:Y:S02]  /*0a50*/  LOP3.LUT R20, R4.reuse, R2, RZ, 0x3c, !PT ;  /* 0x0000000204147212 */ /* 0x040fe400078e3cff */
[----:B------:R-:W-:Y:S01]  /*0a60*/  LOP3.LUT R21, R4, R3, RZ, 0x3c, !PT ;  /* 0x0000000304157212 */ /* 0x000fe200078e3cff */
[----:B------:R-:W-:Y:S01]  /*0a70*/  IMAD.MOV R2, RZ, RZ, -R0 ;  /* 0x000000ffff027224 */ /* 0x000fe200078e0a00 */
[----:B------:R-:W-:-:S04]  /*0a80*/  LOP3.LUT R14, R3, R14, RZ, 0x3c, !PT ;  /* 0x0000000e030e7212 */ /* 0x000fc800078e3cff */
[----:B------:R-:W0:Y:S01]  /*0a90*/  I2F.F64.S64 R20, R20 ;  /* 0x0000001400147312 */ /* 0x000e220000301c00 */
[----:B------:R-:W-:Y:S02]  /*0aa0*/  ISETP.GE.AND P2, PT, R14, RZ, PT ;  /* 0x000000ff0e00720c */ /* 0x000fe40003f46270 */
[----:B------:R-:W-:Y:S01]  /*0ab0*/  @!P0 MOV R0, R2 ;  /* 0x0000000200008202 */ /* 0x000fe20000000f00 */
[----:B0-----:R-:W-:-:S10]  /*0ac0*/  DMUL R22, R20, UR6 ;  /* 0x0000000614167c28 */ /* 0x001fd40008000000 */
[----:B------:R-:W0:Y:S02]  /*0ad0*/  F2F.F32.F64 R22, R22 ;  /* 0x0000001600167310 */ /* 0x000e240000301000 */
[----:B0-----:R-:W-:-:S07]  /*0ae0*/  FSEL R18, -R22, R22, !P2 ;  /* 0x0000001616127208 */ /* 0x001fce0005000100 */
.L_x_1:
[----:B------:R-:W-:Y:S05]  /*0af0*/  BSYNC B0 ;  /* 0x0000000000007941 */ /* 0x000fea0003800000 */
.L_x_0:
[----:B------:R-:W-:Y:S01]  /*0b00*/  LOP3.LUT R2, R0, 0x1, RZ, 0xc0, !PT ;  /* 0x0000000100027812 */ /* 0x000fe200078ec0ff */
[C---:B-----5:R-:W-:Y:S01]  /*0b10*/  FMUL R4, R19.reuse, 0.63661974668502807617 ;  /* 0x3f22f98313047820 */ /* 0x060fe20000400000 */
[----:B------:R-:W-:Y:S01]  /*0b20*/  FMUL.FTZ R20, R18, R18 ;  /* 0x0000001212147220 */ /* 0x000fe20000410000 */
[----:B------:R-:W-:Y:S01]  /*0b30*/  LOP3.LUT P0, RZ, R0, 0x2, RZ, 0xc0, !PT ;  /* 0x0000000200ff7812 */ /* 0x000fe2000780c0ff */
[----:B------:R-:W-:Y:S01]  /*0b40*/  IMAD.MOV.U32 R3, RZ, RZ, 0x3c0885e4 ;  /* 0x3c0885e4ff037424 */ /* 0x000fe200078e00ff */
[----:B------:R-:W-:Y:S01]  /*0b50*/  ISETP.NE.U32.AND P2, PT, R2, 0x1, PT ;  /* 0x000000010200780c */ /* 0x000fe20003f45070 */
[----:B------:R-:W-:Y:S01]  /*0b60*/  IMAD.MOV.U32 R2, RZ, RZ, -0x46b2bead ;  /* 0xb94d4153ff027424 */ /* 0x000fe200078e00ff */
[----:B------:R-:W0:Y:S01]  /*0b70*/  F2I.FTZ.NTZ R4, R4 ;  /* 0x0000000400047305 */ /* 0x000e220000213100 */
[----:B------:R-:W-:Y:S01]  /*0b80*/  BSSY B0, `(.L_x_3) ;  /* 0x000004a000007945 */ /* 0x000fe20003800000 */
[----:B------:R-:W-:Y:S01]  /*0b90*/  FSEL R0, R18, 1, P2 ;  /* 0x3f80000012007808 */ /* 0x000fe20001000000 */
[----:B------:R-:W-:-:S04]  /*0ba0*/  FADD.FTZ R18, |R19|, -RZ ;  /* 0x800000ff13127221 */ /* 0x000fc80000010200 */
[----:B------:R-:W-:-:S04]  /*0bb0*/  FFMA.FTZ R21, R20, R0, RZ ;  /* 0x0000000014157223 */ /* 0x000fc800000100ff */
[----:B------:R-:W-:Y:S02]  /*0bc0*/  @!P2 IMAD.MOV.U32 R5, RZ, RZ, 0x37cbac00 ;  /* 0x37cbac00ff05a424 */ /* 0x000fe400078e00ff */
[----:B------:R-:W-:Y:S02]  /*0bd0*/  @!P2 IMAD.MOV.U32 R3, RZ, RZ, 0x3d2aaabb ;  /* 0x3d2aaabbff03a424 */ /* 0x000fe400078e00ff */
[C---:B------:R-:W-:Y:S01]  /*0be0*/  @!P2 FFMA.FTZ R2, R20.reuse, R5, -0.0013887860113754868507 ;  /* 0xbab607ed1402a423 */ /* 0x040fe20000010005 */
[----:B------:R-:W-:Y:S01]  /*0bf0*/  HFMA2.MMA R5, -RZ, RZ, -1.541015625, -0.052001953125 ;  /* 0xbe2aaaa8ff057435 */ /* 0x000fe200000001ff */
[----:B0-----:R-:W-:Y:S02]  /*0c00*/  I2FP.F32.S32 R14, R4 ;  /* 0x00000004000e7245 */ /* 0x001fe40000201400 */
[----:B------:R-:W-:-:S03]  /*0c10*/  FFMA.FTZ R2, R20, R2, R3 ;  /* 0x0000000214027223 */ /* 0x000fc60000010003 */
[----:B------:R-:W-:Y:S01]  /*0c20*/  @!P2 IMAD.MOV.U32 R5, RZ, RZ, -0x41000001 ;  /* 0xbeffffffff05a424 */ /* 0x000fe200078e00ff */
[----:B------:R-:W-:Y:S01]  /*0c30*/  FSETP.GE.AND P2, PT, R18, 105615, PT ;  /* 0x47ce47801200780b */ /* 0x000fe20003f46000 */
[----:B------:R-:W-:Y:S02]  /*0c40*/  FFMA.FTZ R3, R14, -1.5707962512969970703, R19 ;  /* 0xbfc90fda0e037823 */ /* 0x000fe40000010013 */
[----:B------:R-:W-:Y:S02]  /*0c50*/  FFMA.FTZ R5, R20, R2, R5 ;  /* 0x0000000214057223 */ /* 0x000fe40000010005 */
[C---:B------:R-:W-:Y:S02]  /*0c60*/  FFMA.FTZ R3, R14.reuse, -7.5497894158615963534e-08, R3 ;  /* 0xb3a221680e037823 */ /* 0x040fe40000010003 */
[----:B------:R-:W-:Y:S02]  /*0c70*/  FFMA.FTZ R0, R21, R5, R0 ;  /* 0x0000000515007223 */ /* 0x000fe40000010000 */
[----:B------:R-:W-:-:S02]  /*0c80*/  FFMA.FTZ R14, R14, -5.3903029534742383927e-15, R3 ;  /* 0xa7c234c50e0e7823 */ /* 0x000fc40000010003 */
[----:B------:R-:W-:Y:S02]  /*0c90*/  @P0 FFMA.FTZ R0, R0, -1, RZ ;  /* 0xbf80000000000823 */ /* 0x000fe400000100ff */
[----:B------:R-:W-:Y:S05]  /*0ca0*/  @!P2 BRA `(.L_x_4) ;  /* 0x0000000000dca947 */ /* 0x000fea0003800000 */
[----:B------:R-:W-:-:S13]  /*0cb0*/  FSETP.NEU.AND P0, PT, R18, +INF , PT ;  /* 0x7f8000001200780b */ /* 0x000fda0003f0d000 */
[----:B------:R-:W-:Y:S01]  /*0cc0*/  @!P0 FMUL.FTZ R14, RZ, R19 ;  /* 0x00000013ff0e8220 */ /* 0x000fe20000410000 */
[----:B------:R-:W-:Y:S01]  /*0cd0*/  @!P0 IMAD.MOV.U32 R4, RZ, RZ, RZ ;  /* 0x000000ffff048224 */ /* 0x000fe200078e00ff */
[----:B------:R-:W-:Y:S06]  /*0ce0*/  @!P0 BRA `(.L_x_4) ;  /* 0x0000000000cc8947 */ /* 0x000fec0003800000 */
[----:B------:R-:W-:Y:S01]  /*0cf0*/  SHF.R.U32.HI R5, RZ, 0x17, R19 ;  /* 0x00000017ff057819 */ /* 0x000fe20000011613 */
[----:B------:R-:W-:Y:S01]  /*0d00*/  IMAD.SHL.U32 R18, R19, 0x100, RZ ;  /* 0x0000010013127824 */ /* 0x000fe200078e00ff */
[----:B------:R-:W-:Y:S01]  /*0d10*/  MOV R14, RZ ;  /* 0x000000ff000e7202 */ /* 0x000fe20000000f00 */
[----:B------:R-:W-:Y:S01]  /*0d20*/  IMAD.MOV.U32 R2, RZ, RZ, RZ ;  /* 0x000000ffff027224 */ /* 0x000fe200078e00ff */
[----:B------:R-:W-:Y:S01]  /*0d30*/  LOP3.LUT R3, R5, 0xe0, RZ, 0xc0, !PT ;  /* 0x000000e005037812 */ /* 0x000fe200078ec0ff */
[----:B------:R-:W-:Y:S01]  /*0d40*/  IMAD.MOV.U32 R24, RZ, RZ, RZ ;  /* 0x000000ffff187224 */ /* 0x000fe200078e00ff */
[----:B------:R-:W-:Y:S01]  /*0d50*/  LOP3.LUT R18, R18, 0x80000000, RZ, 0xfc, !PT ;  /* 0x8000000012127812 */ /* 0x000fe200078efcff */
[----:B------:R-:W-:Y:S02]  /*0d60*/  ULDC.64 UR6, c[0x4][0x8] ;  /* 0x0100020000067ab9 */ /* 0x000fe40000000a00 */
[----:B------:R-:W-:Y:S02]  /*0d70*/  VIADD R4, R3, 0xffffff80 ;  /* 0xffffff8003047836 */ /* 0x000fe40000000000 */
[----:B------:R-:W-:-:S03]  /*0d80*/  IMAD.MOV.U32 R3, RZ, RZ, R1 ;  /* 0x000000ffff037224 */ /* 0x000fc600078e0001 */
[----:B------:R-:W-:-:S07]  /*0d90*/  SHF.R.U32.HI R4, RZ, 0x5, R4 ;  /* 0x00000005ff047819 */ /* 0x000fce0000011604 */
.L_x_5:
[----:B------:R-:W-:-:S04]  /*0da0*/  IADD3 R20, P0, R14, UR6, RZ ;  /* 0x000000060e147c10 */ /* 0x000fc8000ff1e0ff */
[----:B------:R-:W-:-:S05]  /*0db0*/  IADD3.X R21, R24, UR7, RZ, P0, !PT ;  /* 0x0000000718157c10 */ /* 0x000fca00087fe4ff */
[----:B------:R0:W2:Y:S01]  /*0dc0*/  LDG.E.CONSTANT R23, desc[UR4][R20.64] ;  /* 0x0000000414177981 */ /* 0x0000a2000c1e9900 */
[----:B------:R-:W-:-:S04]  /*0dd0*/  IADD3 R14, P2, R14, 0x4, RZ ;  /* 0x000000040e0e7810 */ /* 0x000fc80007f5e0ff */
[----:B------:R-:W-:Y:S01]  /*0de0*/  ISETP.NE.U32.AND P0, PT, R14, 0x18, PT ;  /* 0x000000180e00780c */ /* 0x000fe20003f05070 */
[----:B------:R-:W-:Y:S01]  /*0df0*/  IMAD.X R24, RZ, RZ, R24, P2 ;  /* 0x000000ffff187224 */ /* 0x000fe200010e0618 */
[----:B0-----:R-:W-:-:S04]  /*0e00*/  HFMA2.MMA R21, -RZ, RZ, 0, 0 ;  /* 0x00000000ff157435 */ /* 0x001fc800000001ff */
[----:B------:R-:W-:Y:S01]  /*0e10*/  ISETP.NE.AND.EX P0, PT, R24, RZ, PT, P0 ;  /* 0x000000ff1800720c */ /* 0x000fe20003f05300 */
[----:B------:R-:W-:-:S04]  /*0e20*/  IMAD.MOV.U32 R20, RZ, RZ, R2 ;  /* 0x000000ffff147224 */ /* 0x000fc800078e0002 */
[----:B--2---:R-:W-:-:S04]  /*0e30*/  IMAD.WIDE.U32 R22, R18, R23, R20 ;  /* 0x0000001712167225 */ /* 0x004fc800078e0014 */
[----:B------:R-:W-:Y:S01]  /*0e40*/  IMAD.MOV.U32 R2, RZ, RZ, R23 ;  /* 0x000000ffff027224 */ /* 0x000fe200078e0017 */
[----:B------:R0:W-:Y:S02]  /*0e50*/  STL [R3], R22 ;  /* 0x0000001603007387 */ /* 0x0001e40000100800 */
[----:B0-----:R-:W-:Y:S01]  /*0e60*/  VIADD R3, R3, 0x4 ;  /* 0x0000000403037836 */ /* 0x001fe20000000000 */
[----:B------:R-:W-:Y:S06]  /*0e70*/  @P0 BRA `(.L_x_5) ;  /* 0xfffffffc00c80947 */ /* 0x000fec000383ffff */
        /* <DEDUP_REMOVED lines=10> */
[----:B------:R-:W-:Y:S02]  /*0f20*/  ISETP.GE.AND P0, PT, R19, RZ, PT ;  /* 0x000000ff1300720c */ /* 0x000fe40003f06270 */
[C---:B------:R-:W-:Y:S01]  /*0f30*/  SHF.L.W.U32.HI R4, R3.reuse, 0x2, R14 ;  /* 0x0000000203047819 */ /* 0x040fe20000010e0e */
[----:B------:R-:W-:-:S03]  /*0f40*/  IMAD.SHL.U32 R3, R3, 0x4, RZ ;  /* 0x0000000403037824 */ /* 0x000fc600078e00ff */
[----:B------:R-:W-:Y:S02]  /*0f50*/  SHF.R.S32.HI R5, RZ, 0x1f, R4 ;  /* 0x0000001fff057819 */ /* 0x000fe40000011404 */
[----:B------:R-:W-:Y:S02]  /*0f60*/  LOP3.LUT R19, R4, R19, RZ, 0x3c, !PT ;  /* 0x0000001304137212 */ /* 0x000fe400078e3cff */
[C---:B------:R-:W-:Y:S02]  /*0f70*/  LOP3.LUT R20, R5.reuse, R3, RZ, 0x3c, !PT ;  /* 0x0000000305147212 */ /* 0x040fe400078e3cff */
[----:B------:R-:W-:Y:S02]  /*0f80*/  LOP3.LUT R21, R5, R4, RZ, 0x3c, !PT ;  /* 0x0000000405157212 */ /* 0x000fe400078e3cff */
[----:B------:R-:W-:Y:S02]  /*0f90*/  SHF.R.U32.HI R5, RZ, 0x1e, R14 ;  /* 0x0000001eff057819 */ /* 0x000fe4000001160e */
[----:B------:R-:W-:-:S02]  /*0fa0*/  ISETP.GE.AND P2, PT, R19, RZ, PT ;  /* 0x000000ff1300720c */ /* 0x000fc40003f46270 */
[----:B------:R-:W0:Y:S01]  /*0fb0*/  I2F.F64.S64 R20, R20 ;  /* 0x0000001400147312 */ /* 0x000e220000301c00 */
[----:B------:R-:W-:-:S04]  /*0fc0*/  LEA.HI R4, R4, R5, RZ, 0x1 ;  /* 0x0000000504047211 */ /* 0x000fc800078f08ff */
[----:B------:R-:W-:-:S05]  /*0fd0*/  IADD3 R5, -R4, RZ, RZ ;  /* 0x000000ff04057210 */ /* 0x000fca0007ffe1ff */
[----:B------:R-:W-:Y:S01]  /*0fe0*/  @!P0 IMAD.MOV.U32 R4, RZ, RZ, R5 ;  /* 0x000000ffff048224 */ /* 0x000fe200078e0005 */
[----:B0-----:R-:W-:-:S10]  /*0ff0*/  DMUL R2, R20, UR6 ;  /* 0x0000000614027c28 */ /* 0x001fd40008000000 */
[----:B------:R-:W0:Y:S02]  /*1000*/  F2F.F32.F64 R2, R2 ;  /* 0x0000000200027310 */ /* 0x000e240000301000 */
[----:B0-----:R-:W-:-:S07]  /*1010*/  FSEL R14, -R2, R2, !P2 ;  /* 0x00000002020e7208 */ /* 0x001fce0005000100 */
.L_x_4:
[----:B------:R-:W-:Y:S05]  /*1020*/  BSYNC B0 ;  /* 0x0000000000007941 */ /* 0x000fea0003800000 */
.L_x_3:
[----:B------:R-:W-:Y:S01]  /*1030*/  LOP3.LUT R2, R4, 0x1, RZ, 0xc0, !PT ;  /* 0x0000000104027812 */ /* 0x000fe200078ec0ff */
[----:B------:R-:W-:Y:S01]  /*1040*/  FMUL R18, R17, 0.63661974668502807617 ;  /* 0x3f22f98311127820 */ /* 0x000fe20000400000 */
[----:B------:R-:W-:Y:S01]  /*1050*/  FMUL.FTZ R22, R14, R14 ;  /* 0x0000000e0e167220 */ /* 0x000fe20000410000 */
[----:B------:R-:W-:Y:S01]  /*1060*/  IMAD.MOV.U32 R3, RZ, RZ, 0x3c0885e4 ;  /* 0x3c0885e4ff037424 */ /* 0x000fe200078e00ff */
[----:B------:R-:W-:Y:S01]  /*1070*/  ISETP.NE.U32.AND P2, PT, R2, 0x1, PT ;  /* 0x000000010200780c */ /* 0x000fe20003f45070 */
[----:B------:R-:W-:Y:S01]  /*1080*/  IMAD.MOV.U32 R2, RZ, RZ, -0x46b2bead ;  /* 0xb94d4153ff027424 */ /* 0x000fe200078e00ff */
[----:B------:R-:W-:Y:S01]  /*1090*/  LOP3.LUT P0, RZ, R4, 0x2, RZ, 0xc0, !PT ;  /* 0x0000000204ff7812 */ /* 0x000fe2000780c0ff */
[----:B------:R-:W0:Y:S01]  /*10a0*/  F2I.FTZ.NTZ R18, R18 ;  /* 0x0000001200127305 */ /* 0x000e220000213100 */
[----:B------:R-:W-:Y:S09]  /*10b0*/  BSSY B0, `(.L_x_6) ;  /* 0x0000049000007945 */ /* 0x000ff20003800000 */
[----:B------:R-:W-:Y:S01]  /*10c0*/  @!P2 MOV R5, 0x37cbac00 ;  /* 0x37cbac000005a802 */ /* 0x000fe20000000f00 */
[----:B------:R-:W-:-:S04]  /*10d0*/  @!P2 IMAD.MOV.U32 R3, RZ, RZ, 0x3d2aaabb ;  /* 0x3d2aaabbff03a424 */ /* 0x000fc800078e00ff */
[C---:B------:R-:W-:Y:S01]  /*10e0*/  @!P2 FFMA.FTZ R2, R22.reuse, R5, -0.0013887860113754868507 ;  /* 0xbab607ed1602a423 */ /* 0x040fe20000010005 */
[----:B------:R-:W-:Y:S01]  /*10f0*/  IMAD.MOV.U32 R5, RZ, RZ, -0x41d55558 ;  /* 0xbe2aaaa8ff057424 */ /* 0x000fe200078e00ff */
[----:B0-----:R-:W-:Y:S01]  /*1100*/  I2FP.F32.S32 R20, R18 ;  /* 0x0000001200147245 */ /* 0x001fe20000201400 */
[----:B------:R-:W-:Y:S02]  /*1110*/  @!P2 IMAD.MOV.U32 R5, RZ, RZ, -0x41000001 ;  /* 0xbeffffffff05a424 */ /* 0x000fe400078e00ff */
[----:B------:R-:W-:Y:S01]  /*1120*/  FFMA.FTZ R4, R22, R2, R3 ;  /* 0x0000000216047223 */ /* 0x000fe20000010003 */
[----:B------:R-:W-:Y:S01]  /*1130*/  FSEL R2, R14, 1, P2 ;  /* 0x3f8000000e027808 */ /* 0x000fe20001000000 */
[----:B------:R-:W-:Y:S01]  /*1140*/  FADD.FTZ R14, |R17|, -RZ ;  /* 0x800000ff110e7221 */ /* 0x000fe20000010200 */
[----:B------:R-:W-:Y:S01]  /*1150*/  FFMA.FTZ R3, R20, -1.5707962512969970703, R17 ;  /* 0xbfc90fda14037823 */ /* 0x000fe20000010011 */
[C---:B------:R-:W-:Y:S02]  /*1160*/  FFMA.FTZ R5, R22.reuse, R4, R5 ;  /* 0x0000000416057223 */ /* 0x040fe40000010005 */
[----:B------:R-:W-:Y:S01]  /*1170*/  FFMA.FTZ R19, R22, R2, RZ ;  /* 0x0000000216137223 */ /* 0x000fe200000100ff */
[----:B------:R-:W-:Y:S01]  /*1180*/  FSETP.GE.AND P2, PT, R14, 105615, PT ;  /* 0x47ce47800e00780b */ /* 0x000fe20003f46000 */
[----:B------:R-:W-:-:S02]  /*1190*/  FFMA.FTZ R3, R20, -7.5497894158615963534e-08, R3 ;  /* 0xb3a2216814037823 */ /* 0x000fc40000010003 */
[----:B------:R-:W-:Y:S02]  /*11a0*/  FFMA.FTZ R2, R19, R5, R2 ;  /* 0x0000000513027223 */ /* 0x000fe40000010002 */
[----:B------:R-:W-:Y:S02]  /*11b0*/  FFMA.FTZ R3, R20, -5.3903029534742383927e-15, R3 ;  /* 0xa7c234c514037823 */ /* 0x000fe40000010003 */
[----:B------:R-:W-:-:S06]  /*11c0*/  @P0 FFMA.FTZ R2, R2, -1, RZ ;  /* 0xbf80000002020823 */ /* 0x000fcc00000100ff */
[----:B------:R-:W-:Y:S05]  /*11d0*/  @!P2 BRA `(.L_x_7) ;  /* 0x0000000000d8a947 */ /* 0x000fea0003800000 */
[----:B------:R-:W-:-:S13]  /*11e0*/  FSETP.NEU.AND P0, PT, R14, +INF , PT ;  /* 0x7f8000000e00780b */ /* 0x000fda0003f0d000 */
[----:B------:R-:W-:Y:S01]  /*11f0*/  @!P0 FMUL.FTZ R3, RZ, R17 ;  /* 0x00000011ff038220 */ /* 0x000fe20000410000 */
[----:B------:R-:W-:Y:S01]  /*1200*/  @!P0 MOV R18, RZ ;  /* 0x000000ff00128202 */ /* 0x000fe20000000f00 */
        /* <DEDUP_REMOVED lines=12> */
.L_x_8:
[----:B------:R-:W-:-:S04]  /*12d0*/  IADD3 R18, P0, R21, UR6, RZ ;  /* 0x0000000615127c10 */ /* 0x000fc8000ff1e0ff */
[----:B------:R-:W-:-:S06]  /*12e0*/  IADD3.X R19, R24, UR7, RZ, P0, !PT ;  /* 0x0000000718137c10 */ /* 0x000fcc00087fe4ff */
[----:B------:R-:W2:Y:S01]  /*12f0*/  LDG.E.CONSTANT R19, desc[UR4][R18.64] ;  /* 0x0000000412137981 */ /* 0x000ea2000c1e9900 */
[----:B------:R-:W-:Y:S01]  /*1300*/  IADD3 R21, P2, R21, 0x4, RZ ;  /* 0x0000000415157810 */ /* 0x000fe20007f5e0ff */
[----:B------:R-:W-:-:S03]  /*1310*/  IMAD.MOV.U32 R5, RZ, RZ, RZ ;  /* 0x000000ffff057224 */ /* 0x000fc600078e00ff */
[----:B------:R-:W-:Y:S02]  /*1320*/  ISETP.NE.U32.AND P0, PT, R21, 0x18, PT ;  /* 0x000000181500780c */ /* 0x000fe40003f05070 */
[----:B------:R-:W-:-:S04]  /*1330*/  IADD3.X R24, RZ, R24, RZ, P2, !PT ;  /* 0x00000018ff187210 */ /* 0x000fc800017fe4ff */
[----:B------:R-:W-:Y:S01]  /*1340*/  ISETP.NE.AND.EX P0, PT, R24, RZ, PT, P0 ;  /* 0x000000ff1800720c */ /* 0x000fe20003f05300 */
[----:B--2---:R-:W-:-:S04]  /*1350*/  IMAD.WIDE.U32 R22, R25, R19, R4 ;  /* 0x0000001319167225 */ /* 0x004fc800078e0004 */
[----:B------:R-:W-:Y:S01]  /*1360*/  IMAD.MOV.U32 R4, RZ, RZ, R23 ;  /* 0x000000ffff047224 */ /* 0x000fe200078e0017 */
[----:B------:R0:W-:Y:S02]  /*1370*/  STL [R3], R22 ;  /* 0x0000001603007387 */ /* 0x0001e40000100800 */
[----:B0-----:R-:W-:-:S05]  /*1380*/  VIADD R3, R3, 0x4 ;  /* 0x0000000403037836 */ /* 0x001fca0000000000 */
        /* <DEDUP_REMOVED lines=27> */
.L_x_7:
[----:B------:R-:W-:Y:S05]  /*1540*/  BSYNC B0 ;  /* 0x0000000000007941 */ /* 0x000fea0003800000 */
.L_x_6:
[----:B------:R-:W-:Y:S01]  /*1550*/  LOP3.LUT R4, R18, 0x1, RZ, 0xc0, !PT ;  /* 0x0000000112047812 */ /* 0x000fe200078ec0ff */
[C---:B------:R-:W-:Y:S01]  /*1560*/  FMUL R17, R16.reuse, 0.63661974668502807617 ;  /* 0x3f22f98310117820 */ /* 0x040fe20000400000 */
[C---:B------:R-:W-:Y:S01]  /*1570*/  FMUL.FTZ R21, R3.reuse, R3 ;  /* 0x0000000303157220 */ /* 0x040fe20000410000 */
[----:B------:R-:W-:Y:S01]  /*1580*/  FADD.FTZ R20, |R16|, -RZ ;  /* 0x800000ff10147221 */ /* 0x000fe20000010200 */
[----:B------:R-:W-:Y:S01]  /*1590*/  ISETP.NE.U32.AND P2, PT, R4, 0x1, PT ;  /* 0x000000010400780c */ /* 0x000fe20003f45070 */
[----:B------:R-:W-:Y:S01]  /*15a0*/  IMAD.MOV.U32 R4, RZ, RZ, -0x46b2bead ;  /* 0xb94d4153ff047424 */ /* 0x000fe200078e00ff */
[----:B------:R-:W-:Y:S01]  /*15b0*/  LOP3.LUT P0, RZ, R18, 0x2, RZ, 0xc0, !PT ;  /* 0x0000000212ff7812 */ /* 0x000fe2000780c0ff */
[----:B------:R-:W0:Y:S01]  /*15c0*/  F2I.FTZ.NTZ R17, R17 ;  /* 0x0000001100117305 */ /* 0x000e220000213100 */
[----:B------:R-:W-:Y:S01]  /*15d0*/  IMAD.MOV.U32 R5, RZ, RZ, 0x3c0885e4 ;  /* 0x3c0885e4ff057424 */ /* 0x000fe200078e00ff */
[----:B------:R-:W-:Y:S01]  /*15e0*/  FSEL R3, R3, 1, P2 ;  /* 0x3f80000003037808 */ /* 0x000fe20001000000 */
[----:B------:R-:W-:Y:S04]  /*15f0*/  BSSY B0, `(.L_x_9) ;  /* 0x0000047000007945 */ /* 0x000fe80003800000 */
[----:B------:R-:W-:-:S03]  /*1600*/  FFMA.FTZ R18, R21, R3, RZ ;  /* 0x0000000315127223 */ /* 0x000fc600000100ff */
[----:B------:R-:W-:Y:S01]  /*1610*/  @!P2 MOV R14, 0x37cbac00 ;  /* 0x37cbac00000ea802 */ /* 0x000fe20000000f00 */
[----:B------:R-:W-:-:S04]  /*1620*/  @!P2 IMAD.MOV.U32 R5, RZ, RZ, 0x3d2aaabb ;  /* 0x3d2aaabbff05a424 */ /* 0x000fc800078e00ff */
[C---:B------:R-:W-:Y:S01]  /*1630*/  @!P2 FFMA.FTZ R4, R21.reuse, R14, -0.0013887860113754868507 ;  /* 0xbab607ed1504a423 */ /* 0x040fe2000001000e */
[----:B------:R-:W-:Y:S01]  /*1640*/  IMAD.MOV.U32 R14, RZ, RZ, -0x41d55558 ;  /* 0xbe2aaaa8ff0e7424 */ /* 0x000fe200078e00ff */
[----:B0-----:R-:W-:Y:S01]  /*1650*/  I2FP.F32.S32 R19, R17 ;  /* 0x0000001100137245 */ /* 0x001fe20000201400 */
[----:B------:R-:W-:Y:S01]  /*1660*/  @!P2 IMAD.MOV.U32 R14, RZ, RZ, -0x41000001 ;  /* 0xbeffffffff0ea424 */ /* 0x000fe200078e00ff */
[----:B------:R-:W-:Y:S01]  /*1670*/  FSETP.GE.AND P2, PT, R20, 105615, PT ;  /* 0x47ce47801400780b */ /* 0x000fe20003f46000 */
[----:B------:R-:W-:Y:S02]  /*1680*/  FFMA.FTZ R5, R21, R4, R5 ;  /* 0x0000000415057223 */ /* 0x000fe40000010005 */
[----:B------:R-:W-:Y:S02]  /*1690*/  FFMA.FTZ R4, R19, -1.5707962512969970703, R16 ;  /* 0xbfc90fda13047823 */ /* 0x000fe40000010010 */
[----:B------:R-:W-:Y:S02]  /*16a0*/  FFMA.FTZ R14, R21, R5, R14 ;  /* 0x00000005150e7223 */ /* 0x000fe4000001000e */
[----:B------:R-:W-:-:S02]  /*16b0*/  FFMA.FTZ R4, R19, -7.5497894158615963534e-08, R4 ;  /* 0xb3a2216813047823 */ /* 0x000fc40000010004 */
[----:B------:R-:W-:Y:S02]  /*16c0*/  FFMA.FTZ R3, R18, R14, R3 ;  /* 0x0000000e12037223 */ /* 0x000fe40000010003 */
[----:B------:R-:W-:Y:S02]  /*16d0*/  FFMA.FTZ R4, R19, -5.3903029534742383927e-15, R4 ;  /* 0xa7c234c513047823 */ /* 0x000fe40000010004 */
[----:B------:R-:W-:Y:S01]  /*16e0*/  @P0 FFMA.FTZ R3, R3, -1, RZ ;  /* 0xbf80000003030823 */ /* 0x000fe200000100ff */
[----:B------:R-:W-:Y:S06]  /*16f0*/  @!P2 BRA `(.L_x_10) ;  /* 0x0000000000d8a947 */ /* 0x000fec0003800000 */
[----:B------:R-:W-:-:S13]  /*1700*/  FSETP.NEU.AND P0, PT, R20, +INF , PT ;  /* 0x7f8000001400780b */ /* 0x000fda0003f0d000 */
[----:B------:R-:W-:Y:S01]  /*1710*/  @!P0 FMUL.FTZ R4, RZ, R16 ;  /* 0x00000010ff048220 */ /* 0x000fe20000410000 */
[----:B------:R-:W-:Y:S01]  /*1720*/  @!P0 MOV R17, RZ ;  /* 0x000000ff00118202 */ /* 0x000fe20000000f00 */
[----:B------:R-:W-:Y:S06]  /*1730*/  @!P0 BRA `(.L_x_10) ;  /* 0x0000000000c88947 */ /* 0x000fec0003800000 */
[----:B------:R-:W-:Y:S01]  /*1740*/  SHF.R.U32.HI R17, RZ, 0x17, R16 ;  /* 0x00000017ff117819 */ /* 0x000fe20000011610 */
[----:B------:R-:W-:Y:S01]  /*1750*/  IMAD.SHL.U32 R18, R16, 0x100, RZ ;  /* 0x0000010010127824 */ /* 0x000fe200078e00ff */
[----:B------:R-:W-:Y:S01]  /*1760*/  CS2R R22, SRZ ;  /* 0x0000000000167805 */ /* 0x000fe2000001ff00 */
[----:B------:R-:W-:Y:S01]  /*1770*/  IMAD.MOV.U32 R4, RZ, RZ, RZ ;  /* 0x000000ffff047224 */ /* 0x000fe200078e00ff */
[----:B------:R-:W-:Y:S01]  /*1780*/  LOP3.LUT R5, R17, 0xe0, RZ, 0xc0, !PT ;  /* 0x000000e011057812 */ /* 0x000fe200078ec0ff */
[----:B------:R-:W-:Y:S01]  /*1790*/  ULDC.64 UR6, c[0x4][0x8] ;  /* 0x0100020000067ab9 */ /* 0x000fe20000000a00 */
[----:B------:R-:W-:-:S03]  /*17a0*/  LOP3.LUT R24, R18, 0x80000000, RZ, 0xfc, !PT ;  /* 0x8000000012187812 */ /* 0x000fc600078efcff */
[----:B------:R-:W-:Y:S01]  /*17b0*/  VIADD R14, R5, 0xffffff80 ;  /* 0xffffff80050e7836 */ /* 0x000fe20000000000 */
[----:B------:R-:W-:-:S04]  /*17c0*/  MOV R5, R1 ;  /* 0x0000000100057202 */ /* 0x000fc80000000f00 */
[----:B------:R-:W-:-:S07]  /*17d0*/  SHF.R.U32.HI R14, RZ, 0x5, R14 ;  /* 0x00000005ff0e7819 */ /* 0x000fce000001160e */
.L_x_11:
[----:B------:R-:W-:-:S04]  /*17e0*/  IADD3 R18, P0, R22, UR6, RZ ;  /* 0x0000000616127c10 */ /* 0x000fc8000ff1e0ff */
[----:B------:R-:W-:-:S05]  /*17f0*/  IADD3.X R19, R23, UR7, RZ, P0, !PT ;  /* 0x0000000717137c10 */ /* 0x000fca00087fe4ff */
[----:B------:R0:W2:Y:S01]  /*1800*/  LDG.E.CONSTANT R21, desc[UR4][R18.64] ;  /* 0x0000000412157981 */ /* 0x0000a2000c1e9900 */
[----:B------:R-:W-:-:S04]  /*1810*/  IADD3 R22, P2, R22, 0x4, RZ ;  /* 0x0000000416167810 */ /* 0x000fc80007f5e0ff */
[----:B------:R-:W-:Y:S01]  /*1820*/  ISETP.NE.U32.AND P0, PT, R22, 0x18, PT ;  /* 0x000000181600780c */ /* 0x000fe20003f05070 */
[----:B------:R-:W-:Y:S02]  /*1830*/  IMAD.X R23, RZ, RZ, R23, P2 ;  /* 0x000000ffff177224 */ /* 0x000fe400010e0617 */
[----:B0-----:R-:W-:-:S03]  /*1840*/  IMAD.MOV.U32 R18, RZ, RZ, R4 ;  /* 0x000000ffff127224 */ /* 0x001fc600078e0004 */
[----:B------:R-:W-:Y:S01]  /*1850*/  ISETP.NE.AND.EX P0, PT, R23, RZ, PT, P0 ;  /* 0x000000ff1700720c */ /* 0x000fe20003f05300 */
[----:B------:R-:W-:Y:S02]  /*1860*/  IMAD.MOV.U32 R19, RZ, RZ, RZ ;  /* 0x000000ffff137224 */ /* 0x000fe400078e00ff */
[----:B--2---:R-:W-:-:S05]  /*1870*/  IMAD.WIDE.U32 R20, R24, R21, R18 ;  /* 0x0000001518147225 */ /* 0x004fca00078e0012 */
[----:B------:R0:W-:Y:S01]  /*1880*/  STL [R5], R20 ;  /* 0x0000001405007387 */ /* 0x0001e20000100800 */
[----:B------:R-:W-:Y:S01]  /*1890*/  MOV R4, R21 ;  /* 0x0000001500047202 */ /* 0x000fe20000000f00 */
        /* <DEDUP_REMOVED lines=13> */
[C-C-:B------:R-:W-:Y:S01]  /*1970*/  SHF.L.W.U32.HI R17, R5.reuse, 0x2, R18.reuse ;  /* 0x0000000205117819 */ /* 0x140fe20000010e12 */
[----:B------:R-:W-:Y:S01]  /*1980*/  IMAD.SHL.U32 R5, R5, 0x4, RZ ;  /* 0x0000000405057824 */ /* 0x000fe200078e00ff */
[----:B------:R-:W-:Y:S02]  /*1990*/  SHF.R.U32.HI R18, RZ, 0x1e, R18 ;  /* 0x0000001eff127819 */ /* 0x000fe40000011612 */
[----:B------:R-:W-:Y:S02]  /*19a0*/  SHF.R.S32.HI R14, RZ, 0x1f, R17 ;  /* 0x0000001fff0e7819 */ /* 0x000fe40000011411 */
[----:B------:R-:W-:-:S02]  /*19b0*/  LOP3.LUT R16, R17, R16, RZ, 0x3c, !PT ;  /* 0x0000001011107212 */ /* 0x000fc400078e3cff */
[C---:B------:R-:W-:Y:S02]  /*19c0*/  LOP3.LUT R20, R14.reuse, R5, RZ, 0x3c, !PT ;  /* 0x000000050e147212 */ /* 0x040fe400078e3cff */
[----:B------:R-:W-:Y:S02]  /*19d0*/  LOP3.LUT R21, R14, R17, RZ, 0x3c, !PT ;  /* 0x000000110e157212 */ /* 0x000fe400078e3cff */
[----:B------:R-:W-:Y:S02]  /*19e0*/  LEA.HI R17, R17, R18, RZ, 0x1 ;  /* 0x0000001211117211 */ /* 0x000fe400078f08ff */
[----:B------:R-:W-:Y:S02]  /*19f0*/  ISETP.GE.AND P2, PT, R16, RZ, PT ;  /* 0x000000ff1000720c */ /* 0x000fe40003f46270 */
[----:B------:R-:W1:Y:S01]  /*1a00*/  I2F.F64.S64 R20, R20 ;  /* 0x0000001400147312 */ /* 0x000e620000301c00 */
[----:B0-----:R-:W-:-:S05]  /*1a10*/  IMAD.MOV R4, RZ, RZ, -R17 ;  /* 0x000000ffff047224 */ /* 0x001fca00078e0a11 */
[----:B------:R-:W-:Y:S01]  /*1a20*/  @!P0 MOV R17, R4 ;  /* 0x0000000400118202 */ /* 0x000fe20000000f00 */
[----:B-1----:R-:W-:-:S10]  /*1a30*/  DMUL R22, R20, UR6 ;  /* 0x0000000614167c28 */ /* 0x002fd40008000000 */
[----:B------:R-:W0:Y:S02]  /*1a40*/  F2F.F32.F64 R22, R22 ;  /* 0x0000001600167310 */ /* 0x000e240000301000 */
[----:B0-----:R-:W-:-:S07]  /*1a50*/  FSEL R4, -R22, R22, !P2 ;  /* 0x0000001616047208 */ /* 0x001fce0005000100 */
.L_x_10:
[----:B------:R-:W-:Y:S05]  /*1a60*/  BSYNC B0 ;  /* 0x0000000000007941 */ /* 0x000fea0003800000 */
.L_x_9:
[C---:B------:R-:W-:Y:S01]  /*1a70*/  LOP3.LUT R14, R17.reuse, 0x1, RZ, 0xc0, !PT ;  /* 0x00000001110e7812 */ /* 0x040fe200078ec0ff */
[----:B------:R-:W-:Y:S01]  /*1a80*/  HADD2.F32 R16, -RZ, R7.H1_H1 ;  /* 0x30000007ff107230 */ /* 0x000fe20000004100 */
[----:B------:R-:W-:Y:S01]  /*1a90*/  LOP3.LUT P2, RZ, R17, 0x2, RZ, 0xc0, !PT ;  /* 0x0000000211ff7812 */ /* 0x000fe2000784c0ff */
[----:B------:R-:W-:Y:S01]  /*1aa0*/  HADD2.F32 R5, -RZ, R6.H0_H0 ;  /* 0x20000006ff057230 */ /* 0x000fe20000004100 */
[----:B------:R-:W-:Y:S01]  /*1ab0*/  ISETP.NE.U32.AND P0, PT, R14, 0x1, PT ;  /* 0x000000010e00780c */ /* 0x000fe20003f05070 */
[----:B------:R-:W-:Y:S02]  /*1ac0*/  HADD2.F32 R14, -RZ, R7.H0_H0 ;  /* 0x20000007ff0e7230 */ /* 0x000fe40000004100 */
[----:B------:R-:W-:Y:S02]  /*1ad0*/  HADD2.F32 R7, -RZ, R8.H1_H1 ;  /* 0x30000008ff077230 */ /* 0x000fe40000004100 */
[----:B------:R-:W-:Y:S02]  /*1ae0*/  HADD2.F32 R8, -RZ, R8.H0_H0 ;  /* 0x20000008ff087230 */ /* 0x000fe40000004100 */
[----:B------:R-:W-:-:S02]  /*1af0*/  HADD2.F32 R6, -RZ, R6.H1_H1 ;  /* 0x30000006ff067230 */ /* 0x000fc40000004100 */
[----:B------:R-:W-:Y:S02]  /*1b00*/  HADD2.F32 R19, -RZ, R9.H0_H0 ;  /* 0x20000009ff137230 */ /* 0x000fe40000004100 */
[----:B------:R-:W-:Y:S01]  /*1b10*/  FADD R8, R5, R8 ;  /* 0x0000000805087221 */ /* 0x000fe20000000000 */
[----:B------:R-:W-:Y:S02]  /*1b20*/  HADD2.F32 R21, -RZ, R9.H1_H1 ;  /* 0x30000009ff157230 */ /* 0x000fe40000004100 */
[----:B------:R-:W-:Y:S01]  /*1b30*/  FMUL.FTZ R5, R4, R4 ;  /* 0x0000000404057220 */ /* 0x000fe20000410000 */
[----:B------:R-:W-:Y:S02]  /*1b40*/  @!P0 IMAD.MOV.U32 R18, RZ, RZ, 0x37cbac00 ;  /* 0x37cbac00ff128424 */ /* 0x000fe400078e00ff */
[----:B------:R-:W-:Y:S01]  /*1b50*/  FADD R6, R6, R7 ;  /* 0x0000000706067221 */ /* 0x000fe20000000000 */
[----:B------:R-:W-:Y:S01]  /*1b60*/  FADD R19, R14, R19 ;  /* 0x000000130e137221 */ /* 0x000fe20000000000 */
[----:B------:R-:W-:-:S02]  /*1b70*/  HADD2.F32 R7, -RZ, R10.H1_H1 ;  /* 0x3000000aff077230 */ /* 0x000fc40000004100 */
[----:B------:R-:W-:Y:S01]  /*1b80*/  FADD R9, R16, R21 ;  /* 0x0000001510097221 */ /* 0x000fe20000000000 */
[----:B------:R-:W-:Y:S02]  /*1b90*/  IMAD.MOV.U32 R14, RZ, RZ, -0x46b2bead ;  /* 0xb94d4153ff0e7424 */ /* 0x000fe400078e00ff */
[----:B------:R-:W-:Y:S01]  /*1ba0*/  @!P0 FFMA.FTZ R14, R5, R18, -0.0013887860113754868507 ;  /* 0xbab607ed050e8423 */ /* 0x000fe20000010012 */
[----:B------:R-:W-:Y:S01]  /*1bb0*/  HFMA2.MMA R18, -RZ, RZ, -1.541015625, -0.052001953125 ;  /* 0xbe2aaaa8ff127435 */ /* 0x000fe200000001ff */
[----:B------:R-:W-:Y:S02]  /*1bc0*/  HADD2.F32 R17, -RZ, R10.H0_H0 ;  /* 0x2000000aff117230 */ /* 0x000fe40000004100 */
[----:B------:R-:W-:Y:S01]  /*1bd0*/  FADD R10, R6, R7 ;  /* 0x00000007060a7221 */ /* 0x000fe20000000000 */
[----:B------:R-:W-:Y:S01]  /*1be0*/  IMAD.MOV.U32 R16, RZ, RZ, 0x3c0885e4 ;  /* 0x3c0885e4ff107424 */ /* 0x000fe200078e00ff */
[----:B------:R-:W0:Y:S01]  /*1bf0*/  LDC.64 R6, c[0x0][0x220] ;  /* 0x00008800ff067b82 */ /* 0x000e220000000a00 */
[----:B------:R-:W-:Y:S01]  /*1c00*/  @!P0 IMAD.MOV.U32 R16, RZ, RZ, 0x3d2aaabb ;  /* 0x3d2aaabbff108424 */ /* 0x000fe200078e00ff */
[----:B------:R-:W-:Y:S01]  /*1c10*/  FSEL R4, R4, 1, P0 ;  /* 0x3f80000004047808 */ /* 0x000fe20000000000 */
[----:B------:R-:W-:-:S02]  /*1c20*/  HADD2.F32 R20, -RZ, R11.H1_H1 ;  /* 0x3000000bff147230 */ /* 0x000fc40000004100 */
[----:B------:R-:W-:Y:S01]  /*1c30*/  FADD R8, R8, R17 ;  /* 0x0000001108087221 */ /* 0x000fe20000000000 */
[----:B------:R-:W-:Y:S02]  /*1c40*/  @!P0 IMAD.MOV.U32 R18, RZ, RZ, -0x41000001 ;  /* 0xbeffffffff128424 */ /* 0x000fe400078e00ff */
[----:B------:R-:W-:Y:S01]  /*1c50*/  FFMA.FTZ R14, R5, R14, R16 ;  /* 0x0000000e050e7223 */ /* 0x000fe20000010010 */
[----:B------:R-:W-:Y:S02]  /*1c60*/  HADD2.F32 R22, -RZ, R11.H0_H0 ;  /* 0x2000000bff167230 */ /* 0x000fe40000004100 */
[----:B------:R-:W-:Y:S01]  /*1c70*/  FADD R20, R9, R20 ;  /* 0x0000001409147221 */ /* 0x000fe20000000000 */
[C---:B------:R-:W-:Y:S01]  /*1c80*/  FFMA.FTZ R21, R5.reuse, R4, RZ ;  /* 0x0000000405157223 */ /* 0x040fe200000100ff */
[----:B------:R-:W-:Y:S01]  /*1c90*/  FFMA.FTZ R9, R5, R14, R18 ;  /* 0x0000000e05097223 */ /* 0x000fe20000010012 */
[----:B------:R-:W-:Y:S02]  /*1ca0*/  HADD2.F32 R17, -RZ, R12.H1_H1 ;  /* 0x3000000cff117230 */ /* 0x000fe40000004100 */
[----:B------:R-:W-:Y:S01]  /*1cb0*/  FADD R19, R19, R22 ;  /* 0x0000001613137221 */ /* 0x000fe20000000000 */
[----:B------:R-:W-:-:S02]  /*1cc0*/  HADD2.F32 R11, -RZ, R12.H0_H0 ;  /* 0x2000000cff0b7230 */ /* 0x000fc40000004100 */
[----:B------:R-:W-:Y:S01]  /*1cd0*/  FFMA.FTZ R4, R21, R9, R4 ;  /* 0x0000000915047223 */ /* 0x000fe20000010004 */
[----:B------:R-:W-:Y:S02]  /*1ce0*/  HADD2.F32 R5, -RZ, R13.H1_H1 ;  /* 0x3000000dff057230 */ /* 0x000fe40000004100 */
[----:B------:R-:W-:Y:S01]  /*1cf0*/  FADD R17, R10, R17 ;  /* 0x000000110a117221 */ /* 0x000fe20000000000 */
[----:B------:R-:W-:Y:S02]  /*1d00*/  HADD2.F32 R12, -RZ, R13.H0_H0 ;  /* 0x2000000dff0c7230 */ /* 0x000fe40000004100 */
[----:B------:R-:W-:Y:S01]  /*1d10*/  FADD R11, R8, R11 ;  /* 0x0000000b080b7221 */ /* 0x000fe20000000000 */
[----:B------:R-:W-:Y:S01]  /*1d20*/  @P2 FFMA.FTZ R4, R4, -1, RZ ;  /* 0xbf80000004042823 */ /* 0x000fe200000100ff */
[----:B------:R-:W-:Y:S01]  /*1d30*/  FADD R5, R20, R5 ;  /* 0x0000000514057221 */ /* 0x000fe20000000000 */
[----:B------:R-:W-:Y:S01]  /*1d40*/  FMUL R2, R17, R2 ;  /* 0x0000000211027220 */ /* 0x000fe20000400000 */
[----:B------:R-:W-:Y:S01]  /*1d50*/  FADD R12, R19, R12 ;  /* 0x0000000c130c7221 */ /* 0x000fe20000000000 */
[----:B------:R-:W-:Y:S01]  /*1d60*/  FMUL R11, R11, R0 ;  /* 0x000000000b0b7220 */ /* 0x000fe20000400000 */
[----:B------:R-:W-:Y:S01]  /*1d70*/  FMUL R5, R5, R4 ;  /* 0x0000000405057220 */ /* 0x000fe20000400000 */
[----:B0-----:R-:W-:-:S04]  /*1d80*/  IMAD.WIDE R6, R15, 0x2, R6 ;  /* 0x000000020f067825 */ /* 0x001fc800078e0206 */
[----:B------:R-:W-:Y:S01]  /*1d90*/  FMUL R12, R12, R3 ;  /* 0x000000030c0c7220 */ /* 0x000fe20000400000 */
[----:B------:R-:W-:-:S04]  /*1da0*/  F2FP.F16.F32.PACK_AB R2, R2, R11 ;  /* 0x0000000b0202723e */ /* 0x000fc800000000ff */
[----:B------:R-:W-:Y:S01]  /*1db0*/  F2FP.F16.F32.PACK_AB R3, R5, R12 ;  /* 0x0000000c0503723e */ /* 0x000fe200000000ff */
[----:B------:R-:W-:Y:S06]  /*1dc0*/  @P1 EXIT ;  /* 0x000000000000194d */ /* 0x000fec0003800000 */
[----:B------:R-:W-:Y:S01]  /*1dd0*/  STG.E.64 desc[UR4][R6.64], R2 ;  /* 0x0000000206007986 */ /* 0x000fe2000c101b04 */
[----:B------:R-:W-:Y:S05]  /*1de0*/  EXIT ;  /* 0x000000000000794d */ /* 0x000fea0003800000 */
.L_x_12:
[----:B------:R-:W-:-:S00]  /*1df0*/  BRA `(.L_x_12) ;  /* 0xfffffffc00fc7947 */ /* 0x000fc0000383ffff */
[----:B------:R-:W-:-:S00]  /*1e00*/  NOP ;  /* 0x0000000000007918 */ /* 0x000fc00000000000 */
[----:B------:R-:W-:-:S00]  /*1e10*/  NOP ;  /* 0x0000000000007918 */ /* 0x000fc00000000000 */
[----:B------:R-:W-:-:S00]  /*1e20*/  NOP ;  /* 0x0000000000007918 */ /* 0x000fc00000000000 */
[----:B------:R-:W-:-:S00]  /*1e30*/  NOP ;  /* 0x0000000000007918 */ /* 0x000fc00000000000 */
[----:B------:R-:W-:-:S00]  /*1e40*/  NOP ;  /* 0x0000000000007918 */ /* 0x000fc00000000000 */
[----:B------:R-:W-:-:S00]  /*1e50*/  NOP ;  /* 0x0000000000007918 */ /* 0x000fc00000000000 */
[----:B------:R-:W-:-:S00]  /*1e60*/  NOP ;  /* 0x0000000000007918 */ /* 0x000fc00000000000 */
[----:B------:R-:W-:-:S00]  /*1e70*/  NOP ;  /* 0x0000000000007918 */ /* 0x000fc00000000000 */
.L_x_13:


//--------------------- .nv.global.init           --------------------------
	.section	.nv.global.init,"aw",@progbits
	.align	4
.nv.global.init:
	.type		__cudart_i2opi_f,@object
	.size		__cudart_i2opi_f,(_$_str - __cudart_i2opi_f)
__cudart_i2opi_f:
        /*0000*/ 	.byte	0x41, 0x90, 0x43, 0x3c, 0x99, 0x95, 0x62, 0xdb, 0xc0, 0xdd, 0x34, 0xf5, 0xd1, 0x57, 0x27, 0xfc
        /*0010*/ 	.byte	0x29, 0x15, 0x44, 0x4e, 0x6e, 0x83, 0xf9, 0xa2
	.type		_$_str,@object
	.size		_$_str,(.L_0 - _$_str)
_$_str:
        /*0018*/ 	.byte	0x5f, 0x5f, 0x43, 0x55, 0x44, 0x41, 0x5f, 0x46, 0x54, 0x5a, 0x00
.L_0:


//--------------------- .nv.constant0.triton_poi_fused_mul_7 --------------------------
	.section	.nv.constant0.triton_poi_fused_mul_7,"a",@progbits
	.sectionflags	@""
	.align	4
.nv.constant0.triton_poi_fused_mul_7:
	.zero		568
